//
// Generated by NVIDIA NVVM Compiler
//
// Compiler Build ID: CL-36424714
// Cuda compilation tools, release 13.0, V13.0.88
// Based on NVVM 20.0.0
//

.version 9.0
.target sm_100
.address_size 64

	// .globl	_Z7multMatPfS_S_

.visible .entry _Z7multMatPfS_S_(
	.param .u64 .ptr .align 1 _Z7multMatPfS_S__param_0,
	.param .u64 .ptr .align 1 _Z7multMatPfS_S__param_1,
	.param .u64 .ptr .align 1 _Z7multMatPfS_S__param_2
)
{
	.reg .pred 	%p<5>;
	.reg .b32 	%r<28>;
	.reg .b32 	%f<34>;
	.reg .b64 	%rd<18>;

	ld.param.u64 	%rd5, [_Z7multMatPfS_S__param_0];
	ld.param.u64 	%rd6, [_Z7multMatPfS_S__param_1];
	ld.param.u64 	%rd7, [_Z7multMatPfS_S__param_2];
	mov.u32 	%r10, %ctaid.y;
	mov.u32 	%r11, %ntid.y;
	mov.u32 	%r12, %tid.y;
	mad.lo.s32 	%r1, %r10, %r11, %r12;
	mov.u32 	%r13, %ctaid.x;
	mov.u32 	%r14, %ntid.x;
	mov.u32 	%r15, %tid.x;
	mad.lo.s32 	%r2, %r13, %r14, %r15;
	setp.gt.u32 	%p1, %r1, 999;
	setp.gt.s32 	%p2, %r2, 999;
	or.pred  	%p3, %p1, %p2;
	@%p3 bra 	$L__BB0_4;
	mul.lo.s32 	%r3, %r1, 1000;
	mul.wide.u32 	%rd8, %r3, 4;
	cvta.to.global.u64 	%rd9, %rd5;
	add.s64 	%rd10, %rd8, %rd9;
	add.s64 	%rd17, %rd10, 16;
	cvta.to.global.u64 	%rd11, %rd6;
	add.s64 	%rd2, %rd11, 16000;
	mov.b32 	%r26, 0;
	mov.u32 	%r25, %r2;
	mov.u32 	%r27, %r26;
$L__BB0_2:
	mul.wide.s32 	%rd12, %r25, 4;
	add.s64 	%rd13, %rd2, %rd12;
	ld.global.f32 	%f1, [%rd17+-16];
	ld.global.f32 	%f2, [%rd13+-16000];
	cvt.rn.f32.s32 	%f3, %r27;
	fma.rn.f32 	%f4, %f1, %f2, %f3;
	cvt.rzi.s32.f32 	%r17, %f4;
	ld.global.f32 	%f5, [%rd17+-12];
	ld.global.f32 	%f6, [%rd13+-12000];
	cvt.rn.f32.s32 	%f7, %r17;
	fma.rn.f32 	%f8, %f5, %f6, %f7;
	cvt.rzi.s32.f32 	%r18, %f8;
	ld.global.f32 	%f9, [%rd17+-8];
	ld.global.f32 	%f10, [%rd13+-8000];
	cvt.rn.f32.s32 	%f11, %r18;
	fma.rn.f32 	%f12, %f9, %f10, %f11;
	cvt.rzi.s32.f32 	%r19, %f12;
	ld.global.f32 	%f13, [%rd17+-4];
	ld.global.f32 	%f14, [%rd13+-4000];
	cvt.rn.f32.s32 	%f15, %r19;
	fma.rn.f32 	%f16, %f13, %f14, %f15;
	cvt.rzi.s32.f32 	%r20, %f16;
	ld.global.f32 	%f17, [%rd17];
	ld.global.f32 	%f18, [%rd13];
	cvt.rn.f32.s32 	%f19, %r20;
	fma.rn.f32 	%f20, %f17, %f18, %f19;
	cvt.rzi.s32.f32 	%r21, %f20;
	ld.global.f32 	%f21, [%rd17+4];
	ld.global.f32 	%f22, [%rd13+4000];
	cvt.rn.f32.s32 	%f23, %r21;
	fma.rn.f32 	%f24, %f21, %f22, %f23;
	cvt.rzi.s32.f32 	%r22, %f24;
	ld.global.f32 	%f25, [%rd17+8];
	ld.global.f32 	%f26, [%rd13+8000];
	cvt.rn.f32.s32 	%f27, %r22;
	fma.rn.f32 	%f28, %f25, %f26, %f27;
	cvt.rzi.s32.f32 	%r23, %f28;
	ld.global.f32 	%f29, [%rd17+12];
	ld.global.f32 	%f30, [%rd13+12000];
	cvt.rn.f32.s32 	%f31, %r23;
	fma.rn.f32 	%f32, %f29, %f30, %f31;
	cvt.rzi.s32.f32 	%r27, %f32;
	add.s32 	%r26, %r26, 8;
	add.s64 	%rd17, %rd17, 32;
	add.s32 	%r25, %r25, 8000;
	setp.ne.s32 	%p4, %r26, 1000;
	@%p4 bra 	$L__BB0_2;
	cvt.rn.f32.s32 	%f33, %r27;
	add.s32 	%r24, %r3, %r2;
	cvta.to.global.u64 	%rd14, %rd7;
	mul.wide.s32 	%rd15, %r24, 4;
	add.s64 	%rd16, %rd14, %rd15;
	st.global.f32 	[%rd16], %f33;
$L__BB0_4:
	ret;

}


// ===== COMPILED SASS (sm_100) =====

	.target	sm_100

	.elftype	@"ET_EXEC"


//--------------------- .note.nv.tkinfo           --------------------------
	.section	.note.nv.tkinfo,"",@"SHT_NOTE"
	.sectionflags	@"SHF_NOTE_NV_TKINFO"
	.tkinfo
        /*0018*/ 	.word	0x00000002
        /*0030*/ 	.string	""
        /*0030*/ 	.string	"ptxas"
        /*0030*/ 	.string	"Cuda compilation tools, release 13.0, V13.0.88"
        /*0030*/ 	.string	"Build cuda_13.0.r13.0/compiler.36424714_0"
        /*0030*/ 	.string	"-arch sm_100 -m 64 "



//--------------------- .note.nv.cuinfo           --------------------------
	.section	.note.nv.cuinfo,"",@"SHT_NOTE"
	.sectionflags	@"SHF_NOTE_NV_CUINFO"
        /*0018*/ 	.short	0x0002
        /*001a*/ 	.short	0x0064
        /*001c*/ 	.short	0x0082
	.zero		2


//--------------------- .nv.info                  --------------------------
	.section	.nv.info,"",@"SHT_CUDA_INFO"
	.align	4


	//----- nvinfo : EIATTR_REGCOUNT
	.align		4
        /*0000*/ 	.byte	0x04, 0x2f
        /*0002*/ 	.short	(.L_1 - .L_0)
	.align		4
.L_0:
        /*0004*/ 	.word	index@(_Z7multMatPfS_S_)
        /*0008*/ 	.word	0x00000020


	//----- nvinfo : EIATTR_FRAME_SIZE
	.align		4
.L_1:
        /*000c*/ 	.byte	0x04, 0x11
        /*000e*/ 	.short	(.L_3 - .L_2)
	.align		4
.L_2:
        /*0010*/ 	.word	index@(_Z7multMatPfS_S_)
        /*0014*/ 	.word	0x00000000


	//----- nvinfo : EIATTR_MIN_STACK_SIZE
	.align		4
.L_3:
        /*0018*/ 	.byte	0x04, 0x12
        /*001a*/ 	.short	(.L_5 - .L_4)
	.align		4
.L_4:
        /*001c*/ 	.word	index@(_Z7multMatPfS_S_)
        /*0020*/ 	.word	0x00000000
.L_5:


//--------------------- .nv.compat                --------------------------
	.section	.nv.compat,"",@"SHT_CUDA_COMPAT_INFO"
	.align	4
        /*0000*/ 	.byte	0x02, 0x09, 0x00, 0x00, 0x02, 0x02, 0x01, 0x00, 0x02, 0x05, 0x05, 0x00, 0x03, 0x07, 0x01, 0x01
        /*0010*/ 	.byte	0x02, 0x03, 0x00, 0x00, 0x02, 0x06, 0x01, 0x00, 0x04, 0x0b, 0x08, 0x00, 0x09, 0x00, 0x00, 0x00
        /*0020*/ 	.byte	0x00, 0x00, 0x00, 0x00


//--------------------- .nv.info._Z7multMatPfS_S_ --------------------------
	.section	.nv.info._Z7multMatPfS_S_,"",@"SHT_CUDA_INFO"
	.sectionflags	@""
	.align	4


	//----- nvinfo : EIATTR_CUDA_API_VERSION
	.align		4
        /*0000*/ 	.byte	0x04, 0x37
        /*0002*/ 	.short	(.L_7 - .L_6)
.L_6:
        /*0004*/ 	.word	0x00000082


	//----- nvinfo : EIATTR_KPARAM_INFO
	.align		4
.L_7:
        /*0008*/ 	.byte	0x04, 0x17
        /*000a*/ 	.short	(.L_9 - .L_8)
.L_8:
        /*000c*/ 	.word	0x00000000
        /*0010*/ 	.short	0x0002
        /*0012*/ 	.short	0x0010
        /*0014*/ 	.byte	0x00, 0xf5, 0x21, 0x00


	//----- nvinfo : EIATTR_KPARAM_INFO
	.align		4
.L_9:
        /*0018*/ 	.byte	0x04, 0x17
        /*001a*/ 	.short	(.L_11 - .L_10)
.L_10:
        /*001c*/ 	.word	0x00000000
        /*0020*/ 	.short	0x0001
        /*0022*/ 	.short	0x0008
        /*0024*/ 	.byte	0x00, 0xf5, 0x21, 0x00


	//----- nvinfo : EIATTR_KPARAM_INFO
	.align		4
.L_11:
        /*0028*/ 	.byte	0x04, 0x17
        /*002a*/ 	.short	(.L_13 - .L_12)
.L_12:
        /*002c*/ 	.word	0x00000000
        /*0030*/ 	.short	0x0000
        /*0032*/ 	.short	0x0000
        /*0034*/ 	.byte	0x00, 0xf5, 0x21, 0x00


	//----- nvinfo : EIATTR_SPARSE_MMA_MASK
	.align		4
.L_13:
        /*0038*/ 	.byte	0x03, 0x50
        /*003a*/ 	.short	0x0000


	//----- nvinfo : EIATTR_MAXREG_COUNT
	.align		4
        /*003c*/ 	.byte	0x03, 0x1b
        /*003e*/ 	.short	0x00ff


	//----- nvinfo : EIATTR_MERCURY_ISA_VERSION
	.align		4
        /*0040*/ 	.byte	0x03, 0x5f
        /*0042*/ 	.short	0x0101


	//----- nvinfo : EIATTR_VRC_CTA_INIT_COUNT
	.align		4
        /*0044*/ 	.byte	0x02, 0x4a
	.zero		1
	.zero		1


	//----- nvinfo : EIATTR_EXIT_INSTR_OFFSETS
	.align		4
        /*0048*/ 	.byte	0x04, 0x1c
        /*004a*/ 	.short	(.L_15 - .L_14)


	//   ....[0]....
.L_14:
        /*004c*/ 	.word	0x000000b0


	//   ....[1]....
        /*0050*/ 	.word	0x00000f60


	//----- nvinfo : EIATTR_CBANK_PARAM_SIZE
	.align		4
.L_15:
        /*0054*/ 	.byte	0x03, 0x19
        /*0056*/ 	.short	0x0018


	//----- nvinfo : EIATTR_PARAM_CBANK
	.align		4
        /*0058*/ 	.byte	0x04, 0x0a
        /*005a*/ 	.short	(.L_17 - .L_16)
	.align		4
.L_16:
        /*005c*/ 	.word	index@(.nv.constant0._Z7multMatPfS_S_)
        /*0060*/ 	.short	0x0380
        /*0062*/ 	.short	0x0018


	//----- nvinfo : EIATTR_SW_WAR
	.align		4
.L_17:
        /*0064*/ 	.byte	0x04, 0x36
        /*0066*/ 	.short	(.L_19 - .L_18)
.L_18:
        /*0068*/ 	.word	0x00000008
.L_19:


//--------------------- .nv.callgraph             --------------------------
	.section	.nv.callgraph,"",@"SHT_CUDA_CALLGRAPH"
	.align	4
	.sectionentsize	8
	.align		4
        /*0000*/ 	.word	0x00000000
	.align		4
        /*0004*/ 	.word	0xffffffff
	.align		4
        /*0008*/ 	.word	0x00000000
	.align		4
        /*000c*/ 	.word	0xfffffffe
	.align		4
        /*0010*/ 	.word	0x00000000
	.align		4
        /*0014*/ 	.word	0xfffffffd
	.align		4
        /*0018*/ 	.word	0x00000000
	.align		4
        /*001c*/ 	.word	0xfffffffc


//--------------------- .text._Z7multMatPfS_S_    --------------------------
	.section	.text._Z7multMatPfS_S_,"ax",@progbits
	.align	128
        .global         _Z7multMatPfS_S_
        .type           _Z7multMatPfS_S_,@function
        .size           _Z7multMatPfS_S_,(.L_x_2 - _Z7multMatPfS_S_)
        .other          _Z7multMatPfS_S_,@"STO_CUDA_ENTRY STV_DEFAULT"
_Z7multMatPfS_S_:
.text._Z7multMatPfS_S_:
[----:B------:R-:W-:Y:S01]  /*0000*/  LDC R1, c[0x0][0x37c] ;  /* 0x0000df00ff017b82 */ /* 0x000fe20000000800 */
[----:B------:R-:W0:Y:S07]  /*0010*/  S2R R3, SR_TID.X ;  /* 0x0000000000037919 */ /* 0x000e2e0000002100 */
[----:B------:R-:W1:Y:S01]  /*0020*/  LDC R11, c[0x0][0x364] ;  /* 0x0000d900ff0b7b82 */ /* 0x000e620000000800 */
[----:B------:R-:W1:Y:S07]  /*0030*/  S2R R2, SR_TID.Y ;  /* 0x0000000000027919 */ /* 0x000e6e0000002200 */
[----:B------:R-:W0:Y:S08]  /*0040*/  S2UR UR5, SR_CTAID.X ;  /* 0x00000000000579c3 */ /* 0x000e300000002500 */
[----:B------:R-:W0:Y:S08]  /*0050*/  LDC R0, c[0x0][0x360] ;  /* 0x0000d800ff007b82 */ /* 0x000e300000000800 */
[----:B------:R-:W1:Y:S01]  /*0060*/  S2UR UR4, SR_CTAID.Y ;  /* 0x00000000000479c3 */ /* 0x000e620000002600 */
[----:B0-----:R-:W-:-:S05]  /*0070*/  IMAD R0, R0, UR5, R3 ;  /* 0x0000000500007c24 */ /* 0x001fca000f8e0203 */
[----:B------:R-:W-:Y:S01]  /*0080*/  ISETP.GT.AND P0, PT, R0, 0x3e7, PT ;  /* 0x000003e70000780c */ /* 0x000fe20003f04270 */
[----:B-1----:R-:W-:-:S05]  /*0090*/  IMAD R11, R11, UR4, R2 ;  /* 0x000000040b0b7c24 */ /* 0x002fca000f8e0202 */
[----:B------:R-:W-:-:S13]  /*00a0*/  ISETP.GT.U32.OR P0, PT, R11, 0x3e7, P0 ;  /* 0x000003e70b00780c */ /* 0x000fda0000704470 */
[----:B------:R-:W-:Y:S05]  /*00b0*/  @P0 EXIT ;  /* 0x000000000000094d */ /* 0x000fea0003800000 */
[----:B------:R-:W0:Y:S01]  /*00c0*/  LDC.64 R2, c[0x0][0x380] ;  /* 0x0000e000ff027b82 */ /* 0x000e220000000a00 */
[----:B------:R-:W1:Y:S01]  /*00d0*/  LDCU.64 UR4, c[0x0][0x388] ;  /* 0x00007100ff0477ac */ /* 0x000e620008000a00 */
[----:B------:R-:W-:Y:S02]  /*00e0*/  IMAD R11, R11, 0x3e8, RZ ;  /* 0x000003e80b0b7824 */ /* 0x000fe400078e02ff */
[----:B------:R-:W-:Y:S01]  /*00f0*/  HFMA2 R6, -RZ, RZ, 0, 0 ;  /* 0x00000000ff067431 */ /* 0x000fe200000001ff */
[----:B------:R-:W-:Y:S01]  /*0100*/  MOV R13, R0 ;  /* 0x00000000000d7202 */ /* 0x000fe20000000f00 */
[----:B------:R-:W2:Y:S01]  /*0110*/  LDCU.64 UR6, c[0x0][0x358] ;  /* 0x00006b00ff0677ac */ /* 0x000ea20008000a00 */
[----:B-1----:R-:W-:-:S04]  /*0120*/  UIADD3 UR4, UP0, UPT, UR4, 0x3e80, URZ ;  /* 0x00003e8004047890 */ /* 0x002fc8000ff1e0ff */
[----:B------:R-:W-:Y:S01]  /*0130*/  UIADD3.X UR5, UPT, UPT, URZ, UR5, URZ, UP0, !UPT ;  /* 0x00000005ff057290 */ /* 0x000fe200087fe4ff */
[----:B0-----:R-:W-:-:S04]  /*0140*/  IMAD.WIDE.U32 R2, R11, 0x4, R2 ;  /* 0x000000040b027825 */ /* 0x001fc800078e0002 */
[----:B------:R-:W-:Y:S01]  /*0150*/  IMAD.U32 R4, RZ, RZ, UR4 ;  /* 0x00000004ff047e24 */ /* 0x000fe2000f8e00ff */
[----:B------:R-:W-:Y:S01]  /*0160*/  IADD3 R2, P0, PT, R2, 0x10, RZ ;  /* 0x0000001002027810 */ /* 0x000fe20007f1e0ff */
[----:B------:R-:W-:Y:S01]  /*0170*/  UMOV UR4, URZ ;  /* 0x000000ff00047c82 */ /* 0x000fe20008000000 */
[----:B------:R-:W-:Y:S02]  /*0180*/  MOV R5, UR5 ;  /* 0x0000000500057c02 */ /* 0x000fe40008000f00 */
[----:B--2---:R-:W-:-:S09]  /*0190*/  IADD3.X R3, PT, PT, RZ, R3, RZ, P0, !PT ;  /* 0x00000003ff037210 */ /* 0x004fd200007fe4ff */
.L_x_0:
[----:B------:R-:W-:Y:S01]  /*01a0*/  IMAD.WIDE R16, R13, 0x4, R4 ;  /* 0x000000040d107825 */ /* 0x000fe200078e0204 */
[----:B0-----:R-:W2:Y:S04]  /*01b0*/  LDG.E R7, desc[UR6][R2.64+-0x10] ;  /* 0xfffff00602077981 */ /* 0x001ea8000c1e1900 */
[----:B------:R-:W2:Y:S04]  /*01c0*/  LDG.E R14, desc[UR6][R16.64+-0x3e80] ;  /* 0xffc18006100e7981 */ /* 0x000ea8000c1e1900 */
[----:B------:R-:W3:Y:S04]  /*01d0*/  LDG.E R10, desc[UR6][R2.64+-0xc] ;  /* 0xfffff406020a7981 */ /* 0x000ee8000c1e1900 */
[----:B------:R-:W3:Y:S04]  /*01e0*/  LDG.E R29, desc[UR6][R16.64+-0x2ee0] ;  /* 0xffd12006101d7981 */ /* 0x000ee8000c1e1900 */
[----:B------:R-:W4:Y:S04]  /*01f0*/  LDG.E R12, desc[UR6][R2.64+-0x8] ;  /* 0xfffff806020c7981 */ /* 0x000f28000c1e1900 */
[----:B------:R-:W4:Y:S04]  /*0200*/  LDG.E R25, desc[UR6][R16.64+-0x1f40] ;  /* 0xffe0c00610197981 */ /* 0x000f28000c1e1900 */
[----:B------:R-:W5:Y:S04]  /*0210*/  LDG.E R19, desc[UR6][R2.64+-0x4] ;  /* 0xfffffc0602137981 */ /* 0x000f68000c1e1900 */
[----:B------:R-:W5:Y:S04]  /*0220*/  LDG.E R24, desc[UR6][R16.64+-0xfa0] ;  /* 0xfff0600610187981 */ /* 0x000f68000c1e1900 */
[----:B------:R-:W5:Y:S04]  /*0230*/  LDG.E R20, desc[UR6][R2.64] ;  /* 0x0000000602147981 */ /* 0x000f68000c1e1900 */
[----:B------:R-:W5:Y:S04]  /*0240*/  LDG.E R21, desc[UR6][R16.64] ;  /* 0x0000000610157981 */ /* 0x000f68000c1e1900 */
[----:B------:R-:W5:Y:S04]  /*0250*/  LDG.E R18, desc[UR6][R2.64+0x4] ;  /* 0x0000040602127981 */ /* 0x000f68000c1e1900 */
[----:B------:R-:W5:Y:S04]  /*0260*/  LDG.E R23, desc[UR6][R16.64+0xfa0] ;  /* 0x000fa00610177981 */ /* 0x000f68000c1e1900 */
[----:B------:R-:W5:Y:S04]  /*0270*/  LDG.E R8, desc[UR6][R2.64+0x8] ;  /* 0x0000080602087981 */ /* 0x000f68000c1e1900 */
[----:B------:R-:W5:Y:S04]  /*0280*/  LDG.E R9, desc[UR6][R16.64+0x1f40] ;  /* 0x001f400610097981 */ /* 0x000f68000c1e1900 */
[----:B------:R0:W5:Y:S04]  /*0290*/  LDG.E R22, desc[UR6][R16.64+0x2ee0] ;  /* 0x002ee00610167981 */ /* 0x000168000c1e1900 */
[----:B------:R-:W5:Y:S01]  /*02a0*/  LDG.E R27, desc[UR6][R2.64+0xc] ;  /* 0x00000c06021b7981 */ /* 0x000f62000c1e1900 */
[----:B-1----:R-:W-:-:S02]  /*02b0*/  I2FP.F32.S32 R6, R6 ;  /* 0x0000000600067245 */ /* 0x002fc40000201400 */
[----:B------:R-:W-:-:S03]  /*02c0*/  IADD3 R15, PT, PT, R13, 0x1f40, RZ ;  /* 0x00001f400d0f7810 */ /* 0x000fc60007ffe0ff */
[----:B--2---:R-:W-:Y:S02]  /*02d0*/  FFMA R26, R7, R14, R6 ;  /* 0x0000000e071a7223 */ /* 0x004fe40000000006 */
[----:B------:R-:W-:Y:S01]  /*02e0*/  IMAD.WIDE R14, R15, 0x4, R4 ;  /* 0x000000040f0e7825 */ /* 0x000fe200078e0204 */
[----:B------:R-:W2:Y:S04]  /*02f0*/  LDG.E R6, desc[UR6][R2.64+0x10] ;  /* 0x0000100602067981 */ /* 0x000ea8000c1e1900 */
[----:B------:R-:W2:Y:S01]  /*0300*/  LDG.E R7, desc[UR6][R14.64+-0x3e80] ;  /* 0xffc180060e077981 */ /* 0x000ea2000c1e1900 */
[----:B------:R-:W1:Y:S02]  /*0310*/  F2I.TRUNC.NTZ R26, R26 ;  /* 0x0000001a001a7305 */ /* 0x000e64000020f100 */
[----:B-1----:R-:W-:-:S05]  /*0320*/  I2FP.F32.S32 R28, R26 ;  /* 0x0000001a001c7245 */ /* 0x002fca0000201400 */
[----:B---3--:R-:W-:Y:S02]  /*0330*/  FFMA R28, R10, R29, R28 ;  /* 0x0000001d0a1c7223 */ /* 0x008fe4000000001c */
[----:B------:R-:W3:Y:S04]  /*0340*/  LDG.E R10, desc[UR6][R2.64+0x14] ;  /* 0x00001406020a7981 */ /* 0x000ee8000c1e1900 */
[----:B------:R-:W3:Y:S01]  /*0350*/  LDG.E R29, desc[UR6][R14.64+-0x2ee0] ;  /* 0xffd120060e1d7981 */ /* 0x000ee2000c1e1900 */
[----:B------:R-:W0:Y:S02]  /*0360*/  F2I.TRUNC.NTZ R28, R28 ;  /* 0x0000001c001c7305 */ /* 0x000e24000020f100 */
[----:B0-----:R-:W-:-:S05]  /*0370*/  I2FP.F32.S32 R17, R28 ;  /* 0x0000001c00117245 */ /* 0x001fca0000201400 */
[----:B----4-:R-:W-:Y:S02]  /*0380*/  FFMA R25, R12, R25, R17 ;  /* 0x000000190c197223 */ /* 0x010fe40000000011 */
[----:B------:R-:W4:Y:S04]  /*0390*/  LDG.E R12, desc[UR6][R2.64+0x18] ;  /* 0x00001806020c7981 */ /* 0x000f28000c1e1900 */
[----:B------:R-:W4:Y:S01]  /*03a0*/  LDG.E R17, desc[UR6][R14.64+-0x1f40] ;  /* 0xffe0c0060e117981 */ /* 0x000f22000c1e1900 */
[----:B------:R-:W0:Y:S02]  /*03b0*/  F2I.TRUNC.NTZ R25, R25 ;  /* 0x0000001900197305 */ /* 0x000e24000020f100 */
[----:B0-----:R-:W-:-:S05]  /*03c0*/  I2FP.F32.S32 R16, R25 ;  /* 0x0000001900107245 */ /* 0x001fca0000201400 */
[----:B-----5:R-:W-:Y:S02]  /*03d0*/  FFMA R26, R19, R24, R16 ;  /* 0x00000018131a7223 */ /* 0x020fe40000000010 */
[----:B------:R-:W5:Y:S04]  /*03e0*/  LDG.E R19, desc[UR6][R2.64+0x1c] ;  /* 0x00001c0602137981 */ /* 0x000f68000c1e1900 */
[----:B------:R-:W5:Y:S01]  /*03f0*/  LDG.E R24, desc[UR6][R14.64+-0xfa0] ;  /* 0xfff060060e187981 */ /* 0x000f62000c1e1900 */
[----:B------:R-:W0:Y:S02]  /*0400*/  F2I.TRUNC.NTZ R26, R26 ;  /* 0x0000001a001a7305 */ /* 0x000e24000020f100 */
[----:B0-----:R-:W-:-:S05]  /*0410*/  I2FP.F32.S32 R16, R26 ;  /* 0x0000001a00107245 */ /* 0x001fca0000201400 */
[----:B------:R-:W-:Y:S02]  /*0420*/  FFMA R28, R20, R21, R16 ;  /* 0x00000015141c7223 */ /* 0x000fe40000000010 */
        /* <DEDUP_REMOVED lines=8> */
[----:B0-----:R-:W-:Y:S02]  /*04b0*/  I2FP.F32.S32 R20, R25 ;  /* 0x0000001900147245 */ /* 0x001fe40000201400 */
[----:B------:R-:W5:Y:S03]  /*04c0*/  LDG.E R25, desc[UR6][R14.64+0x1f40] ;  /* 0x001f40060e197981 */ /* 0x000f66000c1e1900 */
[----:B------:R-:W-:-:S02]  /*04d0*/  FFMA R9, R8, R9, R20 ;  /* 0x0000000908097223 */ /* 0x000fc40000000014 */
[----:B------:R-:W5:Y:S04]  /*04e0*/  LDG.E R20, desc[UR6][R2.64+0x28] ;  /* 0x0000280602147981 */ /* 0x000f68000c1e1900 */
[----:B------:R-:W0:Y:S02]  /*04f0*/  F2I.TRUNC.NTZ R9, R9 ;  /* 0x0000000900097305 */ /* 0x000e24000020f100 */
[----:B0-----:R-:W-:-:S05]  /*0500*/  I2FP.F32.S32 R8, R9 ;  /* 0x0000000900087245 */ /* 0x001fca0000201400 */
[----:B------:R-:W-:Y:S02]  /*0510*/  FFMA R26, R27, R22, R8 ;  /* 0x000000161b1a7223 */ /* 0x000fe40000000008 */
[----:B------:R0:W5:Y:S04]  /*0520*/  LDG.E R22, desc[UR6][R14.64+0x2ee0] ;  /* 0x002ee0060e167981 */ /* 0x000168000c1e1900 */
[----:B------:R-:W1:Y:S01]  /*0530*/  F2I.TRUNC.NTZ R26, R26 ;  /* 0x0000001a001a7305 */ /* 0x000e62000020f100 */
[----:B------:R-:W5:Y:S01]  /*0540*/  LDG.E R27, desc[UR6][R2.64+0x2c] ;  /* 0x00002c06021b7981 */ /* 0x000f62000c1e1900 */
[----:B------:R-:W-:Y:S01]  /*0550*/  VIADD R9, R13, 0x3e80 ;  /* 0x00003e800d097836 */ /* 0x000fe20000000000 */
[----:B-1----:R-:W-:-:S05]  /*0560*/  I2FP.F32.S32 R8, R26 ;  /* 0x0000001a00087245 */ /* 0x002fca0000201400 */
[----:B--2---:R-:W-:Y:S01]  /*0570*/  FFMA R28, R6, R7, R8 ;  /* 0x00000007061c7223 */ /* 0x004fe20000000008 */
[----:B------:R-:W-:Y:S01]  /*0580*/  IMAD.WIDE R6, R9, 0x4, R4 ;  /* 0x0000000409067825 */ /* 0x000fe200078e0204 */
[----:B------:R-:W2:Y:S04]  /*0590*/  LDG.E R8, desc[UR6][R2.64+0x30] ;  /* 0x0000300602087981 */ /* 0x000ea8000c1e1900 */
[----:B------:R-:W2:Y:S01]  /*05a0*/  LDG.E R9, desc[UR6][R6.64+-0x3e80] ;  /* 0xffc1800606097981 */ /* 0x000ea2000c1e1900 */
[----:B------:R-:W0:Y:S02]  /*05b0*/  F2I.TRUNC.NTZ R28, R28 ;  /* 0x0000001c001c7305 */ /* 0x000e24000020f100 */
[----:B0-----:R-:W-:-:S05]  /*05c0*/  I2FP.F32.S32 R15, R28 ;  /* 0x0000001c000f7245 */ /* 0x001fca0000201400 */
        /* <DEDUP_REMOVED lines=31> */
[----:B------:R0:W5:Y:S04]  /*07c0*/  LDG.E R27, desc[UR6][R6.64+0x2ee0] ;  /* 0x002ee006061b7981 */ /* 0x000168000c1e1900 */
[----:B------:R-:W1:Y:S01]  /*07d0*/  F2I.TRUNC.NTZ R28, R28 ;  /* 0x0000001c001c7305 */ /* 0x000e62000020f100 */
[----:B------:R-:W5:Y:S01]  /*07e0*/  LDG.E R22, desc[UR6][R2.64+0x4c] ;  /* 0x00004c0602167981 */ /* 0x000f62000c1e1900 */
[----:B------:R-:W-:Y:S02]  /*07f0*/  IADD3 R24, PT, PT, R13, 0x5dc0, RZ ;  /* 0x00005dc00d187810 */ /* 0x000fe40007ffe0ff */
[----:B-1----:R-:W-:-:S05]  /*0800*/  I2FP.F32.S32 R29, R28 ;  /* 0x0000001c001d7245 */ /* 0x002fca0000201400 */
[----:B--2---:R-:W-:Y:S01]  /*0810*/  FFMA R26, R8, R9, R29 ;  /* 0x00000009081a7223 */ /* 0x004fe2000000001d */
[----:B------:R-:W-:Y:S01]  /*0820*/  IMAD.WIDE R8, R24, 0x4, R4 ;  /* 0x0000000418087825 */ /* 0x000fe200078e0204 */
[----:B------:R-:W2:Y:S04]  /*0830*/  LDG.E R29, desc[UR6][R2.64+0x50] ;  /* 0x00005006021d7981 */ /* 0x000ea8000c1e1900 */
[----:B------:R-:W2:Y:S01]  /*0840*/  LDG.E R24, desc[UR6][R8.64+-0x3e80] ;  /* 0xffc1800608187981 */ /* 0x000ea2000c1e1900 */
[----:B------:R-:W0:Y:S03]  /*0850*/  F2I.TRUNC.NTZ R26, R26 ;  /* 0x0000001a001a7305 */ /* 0x000e26000020f100 */
[----:B------:R-:W2:Y:S01]  /*0860*/  LDG.E R6, desc[UR6][R8.64+-0x2ee0] ;  /* 0xffd1200608067981 */ /* 0x000ea2000c1e1900 */
[----:B0-----:R-:W-:-:S05]  /*0870*/  I2FP.F32.S32 R7, R26 ;  /* 0x0000001a00077245 */ /* 0x001fca0000201400 */
[----:B---3--:R-:W-:Y:S02]  /*0880*/  FFMA R28, R10, R15, R7 ;  /* 0x0000000f0a1c7223 */ /* 0x008fe40000000007 */
[----:B------:R-:W3:Y:S04]  /*0890*/  LDG.E R7, desc[UR6][R2.64+0x54] ;  /* 0x0000540602077981 */ /* 0x000ee8000c1e1900 */
[----:B------:R-:W0:Y:S01]  /*08a0*/  F2I.TRUNC.NTZ R28, R28 ;  /* 0x0000001c001c7305 */ /* 0x000e22000020f100 */
[----:B------:R-:W3:Y:S01]  /*08b0*/  LDG.E R10, desc[UR6][R8.64+-0x1f40] ;  /* 0xffe0c006080a7981 */ /* 0x000ee2000c1e1900 */
[----:B0-----:R-:W-:-:S05]  /*08c0*/  I2FP.F32.S32 R15, R28 ;  /* 0x0000001c000f7245 */ /* 0x001fca0000201400 */
[----:B----4-:R-:W-:Y:S02]  /*08d0*/  FFMA R12, R12, R17, R15 ;  /* 0x000000110c0c7223 */ /* 0x010fe4000000000f */
[----:B------:R-:W4:Y:S04]  /*08e0*/  LDG.E R15, desc[UR6][R2.64+0x58] ;  /* 0x00005806020f7981 */ /* 0x000f28000c1e1900 */
[----:B------:R-:W0:Y:S02]  /*08f0*/  F2I.TRUNC.NTZ R12, R12 ;  /* 0x0000000c000c7305 */ /* 0x000e24000020f100 */
[----:B0-----:R-:W-:Y:S02]  /*0900*/  I2FP.F32.S32 R17, R12 ;  /* 0x0000000c00117245 */ /* 0x001fe40000201400 */
[----:B------:R-:W4:Y:S03]  /*0910*/  LDG.E R12, desc[UR6][R8.64+-0xfa0] ;  /* 0xfff06006080c7981 */ /* 0x000f26000c1e1900 */
[----:B-----5:R-:W-:-:S02]  /*0920*/  FFMA R19, R14, R19, R17 ;  /* 0x000000130e137223 */ /* 0x020fc40000000011 */
[----:B------:R-:W5:Y:S04]  /*0930*/  LDG.E R17, desc[UR6][R2.64+0x5c] ;  /* 0x00005c0602117981 */ /* 0x000f68000c1e1900 */
        /* <DEDUP_REMOVED lines=27> */
[----:B------:R-:W1:Y:S03]  /*0af0*/  F2I.TRUNC.NTZ R28, R26 ;  /* 0x0000001a001c7305 */ /* 0x000e66000020f100 */
[----:B------:R-:W2:Y:S01]  /*0b00*/  LDG.E R9, desc[UR6][R18.64+-0x1f40] ;  /* 0xffe0c00612097981 */ /* 0x000ea2000c1e1900 */
        /* <DEDUP_REMOVED lines=8> */
[----:B------:R-:W0:Y:S01]  /*0b90*/  F2I.TRUNC.NTZ R10, R10 ;  /* 0x0000000a000a7305 */ /* 0x000e22000020f100 */
[----:B------:R-:W4:Y:S01]  /*0ba0*/  LDG.E R15, desc[UR6][R18.64+-0xfa0] ;  /* 0xfff06006120f7981 */ /* 0x000f22000c1e1900 */
[----:B0-----:R-:W-:-:S03]  /*0bb0*/  I2FP.F32.S32 R26, R10 ;  /* 0x0000000a001a7245 */ /* 0x001fc60000201400 */
[----:B------:R-:W4:Y:S02]  /*0bc0*/  LDG.E R10, desc[UR6][R2.64+0x7c] ;  /* 0x00007c06020a7981 */ /* 0x000f24000c1e1900 */
[----:B-----5:R-:W-:Y:S02]  /*0bd0*/  FFMA R26, R17, R12, R26 ;  /* 0x0000000c111a7223 */ /* 0x020fe4000000001a */
[----:B------:R-:W5:Y:S04]  /*0be0*/  LDG.E R17, desc[UR6][R18.64] ;  /* 0x0000000612117981 */ /* 0x000f68000c1e1900 */
[----:B------:R-:W0:Y:S02]  /*0bf0*/  F2I.TRUNC.NTZ R26, R26 ;  /* 0x0000001a001a7305 */ /* 0x000e24000020f100 */
[----:B0-----:R-:W-:-:S05]  /*0c00*/  I2FP.F32.S32 R12, R26 ;  /* 0x0000001a000c7245 */ /* 0x001fca0000201400 */
[----:B------:R-:W-:Y:S02]  /*0c10*/  FFMA R28, R21, R14, R12 ;  /* 0x0000000e151c7223 */ /* 0x000fe4000000000c */
[----:B------:R-:W5:Y:S04]  /*0c20*/  LDG.E R12, desc[UR6][R2.64+0x80] ;  /* 0x00008006020c7981 */ /* 0x000f68000c1e1900 */
[----:B------:R-:W0:Y:S01]  /*0c30*/  F2I.TRUNC.NTZ R28, R28 ;  /* 0x0000001c001c7305 */ /* 0x000e22000020f100 */
[----:B------:R-:W5:Y:S01]  /*0c40*/  LDG.E R21, desc[UR6][R18.64+0xfa0] ;  /* 0x000fa00612157981 */ /* 0x000f62000c1e1900 */
[----:B0-----:R-:W-:-:S05]  /*0c50*/  I2FP.F32.S32 R14, R28 ;  /* 0x0000001c000e7245 */ /* 0x001fca0000201400 */
[----:B------:R-:W-:Y:S02]  /*0c60*/  FFMA R16, R23, R16, R14 ;  /* 0x0000001017107223 */ /* 0x000fe4000000000e */
[----:B------:R-:W5:Y:S04]  /*0c70*/  LDG.E R14, desc[UR6][R2.64+0x84] ;  /* 0x00008406020e7981 */ /* 0x000f68000c1e1900 */
[----:B------:R-:W0:Y:S01]  /*0c80*/  F2I.TRUNC.NTZ R16, R16 ;  /* 0x0000001000107305 */ /* 0x000e22000020f100 */
[----:B------:R-:W5:Y:S01]  /*0c90*/  LDG.E R23, desc[UR6][R18.64+0x1f40] ;  /* 0x001f400612177981 */ /* 0x000f62000c1e1900 */
[----:B0-----:R-:W-:-:S03]  /*0ca0*/  I2FP.F32.S32 R26, R16 ;  /* 0x00000010001a7245 */ /* 0x001fc60000201400 */
[----:B------:R-:W5:Y:S02]  /*0cb0*/  LDG.E R16, desc[UR6][R2.64+0x88] ;  /* 0x0000880602107981 */ /* 0x000f64000c1e1900 */
[----:B------:R-:W-:Y:S02]  /*0cc0*/  FFMA R26, R25, R20, R26 ;  /* 0x00000014191a7223 */ /* 0x000fe4000000001a */
[----:B------:R-:W5:Y:S04]  /*0cd0*/  LDG.E R25, desc[UR6][R18.64+0x2ee0] ;  /* 0x002ee00612197981 */ /* 0x000f68000c1e1900 */
[----:B------:R-:W5:Y:S01]  /*0ce0*/  LDG.E R20, desc[UR6][R2.64+0x8c] ;  /* 0x00008c0602147981 */ /* 0x000f62000c1e1900 */
[----:B------:R-:W0:Y:S02]  /*0cf0*/  F2I.TRUNC.NTZ R26, R26 ;  /* 0x0000001a001a7305 */ /* 0x000e24000020f100 */
[----:B0-----:R-:W-:-:S05]  /*0d00*/  I2FP.F32.S32 R28, R26 ;  /* 0x0000001a001c7245 */ /* 0x001fca0000201400 */
[----:B------:R-:W-:-:S04]  /*0d10*/  FFMA R28, R27, R22, R28 ;  /* 0x000000161b1c7223 */ /* 0x000fc8000000001c */
[----:B------:R-:W0:Y:S02]  /*0d20*/  F2I.TRUNC.NTZ R22, R28 ;  /* 0x0000001c00167305 */ /* 0x000e24000020f100 */
[----:B0-----:R-:W-:-:S05]  /*0d30*/  I2FP.F32.S32 R22, R22 ;  /* 0x0000001600167245 */ /* 0x001fca0000201400 */
[----:B--2---:R-:W-:-:S06]  /*0d40*/  FFMA R22, R29, R24, R22 ;  /* 0x000000181d167223 */ /* 0x004fcc0000000016 */
[----:B------:R-:W0:Y:S02]  /*0d50*/  F2I.TRUNC.NTZ R22, R22 ;  /* 0x0000001600167305 */ /* 0x000e24000020f100 */
[----:B0-----:R-:W-:-:S05]  /*0d60*/  I2FP.F32.S32 R27, R22 ;  /* 0x00000016001b7245 */ /* 0x001fca0000201400 */
[----:B---3--:R-:W-:-:S06]  /*0d70*/  FFMA R6, R6, R7, R27 ;  /* 0x0000000706067223 */ /* 0x008fcc000000001b */
[----:B------:R-:W0:Y:S02]  /*0d80*/  F2I.TRUNC.NTZ R6, R6 ;  /* 0x0000000600067305 */ /* 0x000e24000020f100 */
[----:B0-----:R-:W-:-:S05]  /*0d90*/  I2FP.F32.S32 R7, R6 ;  /* 0x0000000600077245 */ /* 0x001fca0000201400 */
[----:B----4-:R-:W-:-:S06]  /*0da0*/  FFMA R7, R8, R9, R7 ;  /* 0x0000000908077223 */ /* 0x010fcc0000000007 */
[----:B------:R-:W0:Y:S02]  /*0db0*/  F2I.TRUNC.NTZ R7, R7 ;  /* 0x0000000700077305 */ /* 0x000e24000020f100 */
[----:B0-----:R-:W-:-:S05]  /*0dc0*/  I2FP.F32.S32 R9, R7 ;  /* 0x0000000700097245 */ /* 0x001fca0000201400 */
[----:B------:R-:W-:-:S06]  /*0dd0*/  FFMA R9, R10, R15, R9 ;  /* 0x0000000f0a097223 */ /* 0x000fcc0000000009 */
[----:B------:R-:W0:Y:S02]  /*0de0*/  F2I.TRUNC.NTZ R9, R9 ;  /* 0x0000000900097305 */ /* 0x000e24000020f100 */
[----:B0-----:R-:W-:-:S05]  /*0df0*/  I2FP.F32.S32 R15, R9 ;  /* 0x00000009000f7245 */ /* 0x001fca0000201400 */
[----:B-----5:R-:W-:-:S06]  /*0e00*/  FFMA R12, R12, R17, R15 ;  /* 0x000000110c0c7223 */ /* 0x020fcc000000000f */
[----:B------:R-:W0:Y:S02]  /*0e10*/  F2I.TRUNC.NTZ R12, R12 ;  /* 0x0000000c000c7305 */ /* 0x000e24000020f100 */
[----:B0-----:R-:W-:-:S05]  /*0e20*/  I2FP.F32.S32 R15, R12 ;  /* 0x0000000c000f7245 */ /* 0x001fca0000201400 */
[----:B------:R-:W-:-:S06]  /*0e30*/  FFMA R14, R14, R21, R15 ;  /* 0x000000150e0e7223 */ /* 0x000fcc000000000f */
[----:B------:R-:W0:Y:S02]  /*0e40*/  F2I.TRUNC.NTZ R14, R14 ;  /* 0x0000000e000e7305 */ /* 0x000e24000020f100 */
[----:B0-----:R-:W-:-:S05]  /*0e50*/  I2FP.F32.S32 R15, R14 ;  /* 0x0000000e000f7245 */ /* 0x001fca0000201400 */
[----:B------:R-:W-:-:S06]  /*0e60*/  FFMA R15, R16, R23, R15 ;  /* 0x00000017100f7223 */ /* 0x000fcc000000000f */
[----:B------:R-:W0:Y:S01]  /*0e70*/  F2I.TRUNC.NTZ R15, R15 ;  /* 0x0000000f000f7305 */ /* 0x000e22000020f100 */
[----:B------:R-:W-:-:S04]  /*0e80*/  UIADD3 UR4, UPT, UPT, UR4, 0x28, URZ ;  /* 0x0000002804047890 */ /* 0x000fc8000fffe0ff */
[----:B------:R-:W-:Y:S01]  /*0e90*/  UISETP.NE.AND UP0, UPT, UR4, 0x3e8, UPT ;  /* 0x000003e80400788c */ /* 0x000fe2000bf05270 */
[----:B0-----:R-:W-:-:S05]  /*0ea0*/  I2FP.F32.S32 R7, R15 ;  /* 0x0000000f00077245 */ /* 0x001fca0000201400 */
[----:B------:R-:W-:-:S04]  /*0eb0*/  FFMA R7, R20, R25, R7 ;  /* 0x0000001914077223 */ /* 0x000fc80000000007 */
[----:B------:R0:W1:Y:S01]  /*0ec0*/  F2I.TRUNC.NTZ R6, R7 ;  /* 0x0000000700067305 */ /* 0x000062000020f100 */
[----:B------:R-:W-:Y:S02]  /*0ed0*/  IADD3 R2, P0, PT, R2, 0xa0, RZ ;  /* 0x000000a002027810 */ /* 0x000fe40007f1e0ff */
[----:B------:R-:W-:-:S03]  /*0ee0*/  IADD3 R13, PT, PT, R13, 0x9c40, RZ ;  /* 0x00009c400d0d7810 */ /* 0x000fc60007ffe0ff */
[----:B------:R-:W-:Y:S01]  /*0ef0*/  IMAD.X R3, RZ, RZ, R3, P0 ;  /* 0x000000ffff037224 */ /* 0x000fe200000e0603 */
[----:B------:R-:W-:Y:S07]  /*0f00*/  BRA.U UP0, `(.L_x_0) ;  /* 0xfffffff100a47547 */ /* 0x000fee000b83ffff */
[----:B------:R-:W2:Y:S01]  /*0f10*/  LDC.64 R2, c[0x0][0x390] ;  /* 0x0000e400ff027b82 */ /* 0x000ea20000000a00 */
[----:B------:R-:W-:Y:S02]  /*0f20*/  IADD3 R11, PT, PT, R0, R11, RZ ;  /* 0x0000000b000b7210 */ /* 0x000fe40007ffe0ff */
[----:B-1----:R-:W-:-:S03]  /*0f30*/  I2FP.F32.S32 R5, R6 ;  /* 0x0000000600057245 */ /* 0x002fc60000201400 */
[----:B--2---:R-:W-:-:S05]  /*0f40*/  IMAD.WIDE R2, R11, 0x4, R2 ;  /* 0x000000040b027825 */ /* 0x004fca00078e0202 */
[----:B------:R-:W-:Y:S01]  /*0f50*/  STG.E desc[UR6][R2.64], R5 ;  /* 0x0000000502007986 */ /* 0x000fe2000c101906 */
[----:B------:R-:W-:Y:S05]  /*0f60*/  EXIT ;  /* 0x000000000000794d */ /* 0x000fea0003800000 */
.L_x_1:
[----:B------:R-:W-:-:S00]  /*0f70*/  BRA `(.L_x_1) ;  /* 0xfffffffc00fc7947 */ /* 0x000fc0000383ffff */
[----:B------:R-:W-:-:S00]  /*0f80*/  NOP ;  /* 0x0000000000007918 */ /* 0x000fc00000000000 */
[----:B------:R-:W-:-:S00]  /*0f90*/  NOP ;  /* 0x0000000000007918 */ /* 0x000fc00000000000 */
[----:B------:R-:W-:-:S00]  /*0fa0*/  NOP ;  /* 0x0000000000007918 */ /* 0x000fc00000000000 */
[----:B------:R-:W-:-:S00]  /*0fb0*/  NOP ;  /* 0x0000000000007918 */ /* 0x000fc00000000000 */
[----:B------:R-:W-:-:S00]  /*0fc0*/  NOP ;  /* 0x0000000000007918 */ /* 0x000fc00000000000 */
[----:B------:R-:W-:-:S00]  /*0fd0*/  NOP ;  /* 0x0000000000007918 */ /* 0x000fc00000000000 */
[----:B------:R-:W-:-:S00]  /*0fe0*/  NOP ;  /* 0x0000000000007918 */ /* 0x000fc00000000000 */
[----:B------:R-:W-:-:S00]  /*0ff0*/  NOP ;  /* 0x0000000000007918 */ /* 0x000fc00000000000 */
.L_x_2:


//--------------------- .nv.shared.reserved.0     --------------------------
	.section	.nv.shared.reserved.0,"aw",@nobits
	.weak		__nv_reservedSMEM_offset_0_alias
	.size		__nv_reservedSMEM_offset_0_alias, 0, 64
	.other		__nv_reservedSMEM_offset_0_alias,@"STO_CUDA_RESERVED_SHARED STV_DEFAULT"
__nv_reservedSMEM_offset_0_alias:
	.zero		0
	.zero		64


//--------------------- .nv.constant0._Z7multMatPfS_S_ --------------------------
	.section	.nv.constant0._Z7multMatPfS_S_,"a",@progbits
	.sectionflags	@""
	.align	4
.nv.constant0._Z7multMatPfS_S_:
	.zero		920


//--------------------- SYMBOLS --------------------------

	.type		.nv.reservedSmem.offset0,@object
	.size		.nv.reservedSmem.offset0,0x4
